//
// Generated by NVIDIA NVVM Compiler
//
// Compiler Build ID: CL-36424714
// Cuda compilation tools, release 13.0, V13.0.88
// Based on NVVM 20.0.0
//

.version 9.0
.target sm_100
.address_size 64

	// .globl	_Z9bodyForceP4Bodyfi

.visible .entry _Z9bodyForceP4Bodyfi(
	.param .u64 .ptr .align 1 _Z9bodyForceP4Bodyfi_param_0,
	.param .f32 _Z9bodyForceP4Bodyfi_param_1,
	.param .u32 _Z9bodyForceP4Bodyfi_param_2
)
{
	.reg .pred 	%p<8>;
	.reg .b32 	%r<19>;
	.reg .b32 	%f<163>;
	.reg .b64 	%rd<13>;

	ld.param.u64 	%rd6, [_Z9bodyForceP4Bodyfi_param_0];
	ld.param.f32 	%f31, [_Z9bodyForceP4Bodyfi_param_1];
	ld.param.u32 	%r12, [_Z9bodyForceP4Bodyfi_param_2];
	cvta.to.global.u64 	%rd1, %rd6;
	setp.lt.s32 	%p1, %r12, 1;
	@%p1 bra 	$L__BB0_11;
	and.b32  	%r1, %r12, 3;
	and.b32  	%r2, %r12, 2147483644;
	and.b32  	%r3, %r12, 1;
	neg.s32 	%r4, %r2;
	add.s64 	%rd2, %rd1, 48;
	mov.b32 	%r15, 0;
$L__BB0_2:
	setp.lt.u32 	%p2, %r12, 4;
	mul.wide.u32 	%rd7, %r15, 24;
	add.s64 	%rd3, %rd1, %rd7;
	ld.global.f32 	%f1, [%rd3];
	ld.global.f32 	%f2, [%rd3+4];
	ld.global.f32 	%f3, [%rd3+8];
	mov.f32 	%f150, 0f00000000;
	mov.b32 	%r18, 0;
	mov.f32 	%f149, %f150;
	mov.f32 	%f148, %f150;
	@%p2 bra 	$L__BB0_5;
	mov.f32 	%f150, 0f00000000;
	mov.u64 	%rd12, %rd2;
	mov.u32 	%r16, %r4;
$L__BB0_4:
	.pragma "nounroll";
	ld.global.f32 	%f35, [%rd12+-48];
	sub.f32 	%f36, %f35, %f1;
	ld.global.f32 	%f37, [%rd12+-44];
	sub.f32 	%f38, %f37, %f2;
	ld.global.f32 	%f39, [%rd12+-40];
	sub.f32 	%f40, %f39, %f3;
	mul.f32 	%f41, %f38, %f38;
	fma.rn.f32 	%f42, %f36, %f36, %f41;
	fma.rn.f32 	%f43, %f40, %f40, %f42;
	add.f32 	%f44, %f43, 0f3089705F;
	rsqrt.approx.f32 	%f45, %f44;
	mul.f32 	%f46, %f45, %f45;
	mul.f32 	%f47, %f45, %f46;
	fma.rn.f32 	%f48, %f36, %f47, %f148;
	fma.rn.f32 	%f49, %f38, %f47, %f149;
	fma.rn.f32 	%f50, %f40, %f47, %f150;
	ld.global.f32 	%f51, [%rd12+-24];
	sub.f32 	%f52, %f51, %f1;
	ld.global.f32 	%f53, [%rd12+-20];
	sub.f32 	%f54, %f53, %f2;
	ld.global.f32 	%f55, [%rd12+-16];
	sub.f32 	%f56, %f55, %f3;
	mul.f32 	%f57, %f54, %f54;
	fma.rn.f32 	%f58, %f52, %f52, %f57;
	fma.rn.f32 	%f59, %f56, %f56, %f58;
	add.f32 	%f60, %f59, 0f3089705F;
	rsqrt.approx.f32 	%f61, %f60;
	mul.f32 	%f62, %f61, %f61;
	mul.f32 	%f63, %f61, %f62;
	fma.rn.f32 	%f64, %f52, %f63, %f48;
	fma.rn.f32 	%f65, %f54, %f63, %f49;
	fma.rn.f32 	%f66, %f56, %f63, %f50;
	ld.global.f32 	%f67, [%rd12];
	sub.f32 	%f68, %f67, %f1;
	ld.global.f32 	%f69, [%rd12+4];
	sub.f32 	%f70, %f69, %f2;
	ld.global.f32 	%f71, [%rd12+8];
	sub.f32 	%f72, %f71, %f3;
	mul.f32 	%f73, %f70, %f70;
	fma.rn.f32 	%f74, %f68, %f68, %f73;
	fma.rn.f32 	%f75, %f72, %f72, %f74;
	add.f32 	%f76, %f75, 0f3089705F;
	rsqrt.approx.f32 	%f77, %f76;
	mul.f32 	%f78, %f77, %f77;
	mul.f32 	%f79, %f77, %f78;
	fma.rn.f32 	%f80, %f68, %f79, %f64;
	fma.rn.f32 	%f81, %f70, %f79, %f65;
	fma.rn.f32 	%f82, %f72, %f79, %f66;
	ld.global.f32 	%f83, [%rd12+24];
	sub.f32 	%f84, %f83, %f1;
	ld.global.f32 	%f85, [%rd12+28];
	sub.f32 	%f86, %f85, %f2;
	ld.global.f32 	%f87, [%rd12+32];
	sub.f32 	%f88, %f87, %f3;
	mul.f32 	%f89, %f86, %f86;
	fma.rn.f32 	%f90, %f84, %f84, %f89;
	fma.rn.f32 	%f91, %f88, %f88, %f90;
	add.f32 	%f92, %f91, 0f3089705F;
	rsqrt.approx.f32 	%f93, %f92;
	mul.f32 	%f94, %f93, %f93;
	mul.f32 	%f95, %f93, %f94;
	fma.rn.f32 	%f148, %f84, %f95, %f80;
	fma.rn.f32 	%f149, %f86, %f95, %f81;
	fma.rn.f32 	%f150, %f88, %f95, %f82;
	add.s32 	%r16, %r16, 4;
	add.s64 	%rd12, %rd12, 96;
	setp.ne.s32 	%p3, %r16, 0;
	mov.u32 	%r18, %r2;
	@%p3 bra 	$L__BB0_4;
$L__BB0_5:
	setp.eq.s32 	%p4, %r1, 0;
	@%p4 bra 	$L__BB0_10;
	setp.eq.s32 	%p5, %r1, 1;
	@%p5 bra 	$L__BB0_8;
	mul.wide.u32 	%rd8, %r18, 24;
	add.s64 	%rd9, %rd1, %rd8;
	ld.global.f32 	%f97, [%rd9];
	sub.f32 	%f98, %f97, %f1;
	ld.global.f32 	%f99, [%rd9+4];
	sub.f32 	%f100, %f99, %f2;
	ld.global.f32 	%f101, [%rd9+8];
	sub.f32 	%f102, %f101, %f3;
	mul.f32 	%f103, %f100, %f100;
	fma.rn.f32 	%f104, %f98, %f98, %f103;
	fma.rn.f32 	%f105, %f102, %f102, %f104;
	add.f32 	%f106, %f105, 0f3089705F;
	rsqrt.approx.f32 	%f107, %f106;
	mul.f32 	%f108, %f107, %f107;
	mul.f32 	%f109, %f107, %f108;
	fma.rn.f32 	%f110, %f98, %f109, %f148;
	fma.rn.f32 	%f111, %f100, %f109, %f149;
	fma.rn.f32 	%f112, %f102, %f109, %f150;
	ld.global.f32 	%f113, [%rd9+24];
	sub.f32 	%f114, %f113, %f1;
	ld.global.f32 	%f115, [%rd9+28];
	sub.f32 	%f116, %f115, %f2;
	ld.global.f32 	%f117, [%rd9+32];
	sub.f32 	%f118, %f117, %f3;
	mul.f32 	%f119, %f116, %f116;
	fma.rn.f32 	%f120, %f114, %f114, %f119;
	fma.rn.f32 	%f121, %f118, %f118, %f120;
	add.f32 	%f122, %f121, 0f3089705F;
	rsqrt.approx.f32 	%f123, %f122;
	mul.f32 	%f124, %f123, %f123;
	mul.f32 	%f125, %f123, %f124;
	fma.rn.f32 	%f148, %f114, %f125, %f110;
	fma.rn.f32 	%f149, %f116, %f125, %f111;
	fma.rn.f32 	%f150, %f118, %f125, %f112;
	add.s32 	%r18, %r18, 2;
$L__BB0_8:
	setp.eq.s32 	%p6, %r3, 0;
	@%p6 bra 	$L__BB0_10;
	mul.wide.u32 	%rd10, %r18, 24;
	add.s64 	%rd11, %rd1, %rd10;
	ld.global.f32 	%f126, [%rd11];
	sub.f32 	%f127, %f126, %f1;
	ld.global.f32 	%f128, [%rd11+4];
	sub.f32 	%f129, %f128, %f2;
	ld.global.f32 	%f130, [%rd11+8];
	sub.f32 	%f131, %f130, %f3;
	mul.f32 	%f132, %f129, %f129;
	fma.rn.f32 	%f133, %f127, %f127, %f132;
	fma.rn.f32 	%f134, %f131, %f131, %f133;
	add.f32 	%f135, %f134, 0f3089705F;
	rsqrt.approx.f32 	%f136, %f135;
	mul.f32 	%f137, %f136, %f136;
	mul.f32 	%f138, %f136, %f137;
	fma.rn.f32 	%f148, %f127, %f138, %f148;
	fma.rn.f32 	%f149, %f129, %f138, %f149;
	fma.rn.f32 	%f150, %f131, %f138, %f150;
$L__BB0_10:
	ld.global.f32 	%f139, [%rd3+12];
	fma.rn.f32 	%f140, %f31, %f148, %f139;
	st.global.f32 	[%rd3+12], %f140;
	ld.global.f32 	%f141, [%rd3+16];
	fma.rn.f32 	%f142, %f31, %f149, %f141;
	st.global.f32 	[%rd3+16], %f142;
	ld.global.f32 	%f143, [%rd3+20];
	fma.rn.f32 	%f144, %f31, %f150, %f143;
	st.global.f32 	[%rd3+20], %f144;
	add.s32 	%r15, %r15, 1;
	setp.ne.s32 	%p7, %r15, %r12;
	@%p7 bra 	$L__BB0_2;
$L__BB0_11:
	ret;

}


// ===== COMPILED SASS (sm_100) =====

	.target	sm_100

	.elftype	@"ET_EXEC"


//--------------------- .note.nv.tkinfo           --------------------------
	.section	.note.nv.tkinfo,"",@"SHT_NOTE"
	.sectionflags	@"SHF_NOTE_NV_TKINFO"
	.tkinfo
        /*0018*/ 	.word	0x00000002
        /*0030*/ 	.string	""
        /*0030*/ 	.string	"ptxas"
        /*0030*/ 	.string	"Cuda compilation tools, release 13.0, V13.0.88"
        /*0030*/ 	.string	"Build cuda_13.0.r13.0/compiler.36424714_0"
        /*0030*/ 	.string	"-arch sm_100 -m 64 "



//--------------------- .note.nv.cuinfo           --------------------------
	.section	.note.nv.cuinfo,"",@"SHT_NOTE"
	.sectionflags	@"SHF_NOTE_NV_CUINFO"
        /*0018*/ 	.short	0x0002
        /*001a*/ 	.short	0x0064
        /*001c*/ 	.short	0x0082
	.zero		2


//--------------------- .nv.info                  --------------------------
	.section	.nv.info,"",@"SHT_CUDA_INFO"
	.align	4


	//----- nvinfo : EIATTR_REGCOUNT
	.align		4
        /*0000*/ 	.byte	0x04, 0x2f
        /*0002*/ 	.short	(.L_1 - .L_0)
	.align		4
.L_0:
        /*0004*/ 	.word	index@(_Z9bodyForceP4Bodyfi)
        /*0008*/ 	.word	0x0000001f


	//----- nvinfo : EIATTR_FRAME_SIZE
	.align		4
.L_1:
        /*000c*/ 	.byte	0x04, 0x11
        /*000e*/ 	.short	(.L_3 - .L_2)
	.align		4
.L_2:
        /*0010*/ 	.word	index@(_Z9bodyForceP4Bodyfi)
        /*0014*/ 	.word	0x00000000


	//----- nvinfo : EIATTR_MIN_STACK_SIZE
	.align		4
.L_3:
        /*0018*/ 	.byte	0x04, 0x12
        /*001a*/ 	.short	(.L_5 - .L_4)
	.align		4
.L_4:
        /*001c*/ 	.word	index@(_Z9bodyForceP4Bodyfi)
        /*0020*/ 	.word	0x00000000
.L_5:


//--------------------- .nv.compat                --------------------------
	.section	.nv.compat,"",@"SHT_CUDA_COMPAT_INFO"
	.align	4
        /*0000*/ 	.byte	0x02, 0x09, 0x00, 0x00, 0x02, 0x02, 0x01, 0x00, 0x02, 0x05, 0x05, 0x00, 0x03, 0x07, 0x01, 0x01
        /*0010*/ 	.byte	0x02, 0x03, 0x00, 0x00, 0x02, 0x06, 0x01, 0x00, 0x04, 0x0b, 0x08, 0x00, 0x01, 0x00, 0x00, 0x00
        /*0020*/ 	.byte	0x00, 0x00, 0x00, 0x00


//--------------------- .nv.info._Z9bodyForceP4Bodyfi --------------------------
	.section	.nv.info._Z9bodyForceP4Bodyfi,"",@"SHT_CUDA_INFO"
	.sectionflags	@""
	.align	4


	//----- nvinfo : EIATTR_CUDA_API_VERSION
	.align		4
        /*0000*/ 	.byte	0x04, 0x37
        /*0002*/ 	.short	(.L_7 - .L_6)
.L_6:
        /*0004*/ 	.word	0x00000082


	//----- nvinfo : EIATTR_KPARAM_INFO
	.align		4
.L_7:
        /*0008*/ 	.byte	0x04, 0x17
        /*000a*/ 	.short	(.L_9 - .L_8)
.L_8:
        /*000c*/ 	.word	0x00000000
        /*0010*/ 	.short	0x0002
        /*0012*/ 	.short	0x000c
        /*0014*/ 	.byte	0x00, 0xf0, 0x11, 0x00


	//----- nvinfo : EIATTR_KPARAM_INFO
	.align		4
.L_9:
        /*0018*/ 	.byte	0x04, 0x17
        /*001a*/ 	.short	(.L_11 - .L_10)
.L_10:
        /*001c*/ 	.word	0x00000000
        /*0020*/ 	.short	0x0001
        /*0022*/ 	.short	0x0008
        /*0024*/ 	.byte	0x00, 0xf0, 0x11, 0x00


	//----- nvinfo : EIATTR_KPARAM_INFO
	.align		4
.L_11:
        /*0028*/ 	.byte	0x04, 0x17
        /*002a*/ 	.short	(.L_13 - .L_12)
.L_12:
        /*002c*/ 	.word	0x00000000
        /*0030*/ 	.short	0x0000
        /*0032*/ 	.short	0x0000
        /*0034*/ 	.byte	0x00, 0xf5, 0x21, 0x00


	//----- nvinfo : EIATTR_SPARSE_MMA_MASK
	.align		4
.L_13:
        /*0038*/ 	.byte	0x03, 0x50
        /*003a*/ 	.short	0x0000


	//----- nvinfo : EIATTR_MAXREG_COUNT
	.align		4
        /*003c*/ 	.byte	0x03, 0x1b
        /*003e*/ 	.short	0x00ff


	//----- nvinfo : EIATTR_MERCURY_ISA_VERSION
	.align		4
        /*0040*/ 	.byte	0x03, 0x5f
        /*0042*/ 	.short	0x0101


	//----- nvinfo : EIATTR_VRC_CTA_INIT_COUNT
	.align		4
        /*0044*/ 	.byte	0x02, 0x4a
	.zero		1
	.zero		1


	//----- nvinfo : EIATTR_EXIT_INSTR_OFFSETS
	.align		4
        /*0048*/ 	.byte	0x04, 0x1c
        /*004a*/ 	.short	(.L_15 - .L_14)


	//   ....[0]....
.L_14:
        /*004c*/ 	.word	0x00000030


	//   ....[1]....
        /*0050*/ 	.word	0x00000bd0


	//----- nvinfo : EIATTR_CBANK_PARAM_SIZE
	.align		4
.L_15:
        /*0054*/ 	.byte	0x03, 0x19
        /*0056*/ 	.short	0x0010


	//----- nvinfo : EIATTR_PARAM_CBANK
	.align		4
        /*0058*/ 	.byte	0x04, 0x0a
        /*005a*/ 	.short	(.L_17 - .L_16)
	.align		4
.L_16:
        /*005c*/ 	.word	index@(.nv.constant0._Z9bodyForceP4Bodyfi)
        /*0060*/ 	.short	0x0380
        /*0062*/ 	.short	0x0010


	//----- nvinfo : EIATTR_SW_WAR
	.align		4
.L_17:
        /*0064*/ 	.byte	0x04, 0x36
        /*0066*/ 	.short	(.L_19 - .L_18)
.L_18:
        /*0068*/ 	.word	0x00000008
.L_19:


//--------------------- .nv.callgraph             --------------------------
	.section	.nv.callgraph,"",@"SHT_CUDA_CALLGRAPH"
	.align	4
	.sectionentsize	8
	.align		4
        /*0000*/ 	.word	0x00000000
	.align		4
        /*0004*/ 	.word	0xffffffff
	.align		4
        /*0008*/ 	.word	0x00000000
	.align		4
        /*000c*/ 	.word	0xfffffffe
	.align		4
        /*0010*/ 	.word	0x00000000
	.align		4
        /*0014*/ 	.word	0xfffffffd
	.align		4
        /*0018*/ 	.word	0x00000000
	.align		4
        /*001c*/ 	.word	0xfffffffc


//--------------------- .text._Z9bodyForceP4Bodyfi --------------------------
	.section	.text._Z9bodyForceP4Bodyfi,"ax",@progbits
	.align	128
        .global         _Z9bodyForceP4Bodyfi
        .type           _Z9bodyForceP4Bodyfi,@function
        .size           _Z9bodyForceP4Bodyfi,(.L_x_6 - _Z9bodyForceP4Bodyfi)
        .other          _Z9bodyForceP4Bodyfi,@"STO_CUDA_ENTRY STV_DEFAULT"
_Z9bodyForceP4Bodyfi:
.text._Z9bodyForceP4Bodyfi:
[----:B------:R-:W-:Y:S08]  /*0000*/  LDC R1, c[0x0][0x37c] ;  /* 0x0000df00ff017b82 */ /* 0x000ff00000000800 */
[----:B------:R-:W0:Y:S02]  /*0010*/  LDC R8, c[0x0][0x38c] ;  /* 0x0000e300ff087b82 */ /* 0x000e240000000800 */
[----:B0-----:R-:W-:-:S13]  /*0020*/  ISETP.GE.AND P0, PT, R8, 0x1, PT ;  /* 0x000000010800780c */ /* 0x001fda0003f06270 */
[----:B------:R-:W-:Y:S05]  /*0030*/  @!P0 EXIT ;  /* 0x000000000000894d */ /* 0x000fea0003800000 */
[----:B------:R-:W0:Y:S01]  /*0040*/  LDCU.64 UR4, c[0x0][0x380] ;  /* 0x00007000ff0477ac */ /* 0x000e220008000a00 */
[C---:B------:R-:W-:Y:S01]  /*0050*/  LOP3.LUT R0, R8.reuse, 0x7ffffffc, RZ, 0xc0, !PT ;  /* 0x7ffffffc08007812 */ /* 0x040fe200078ec0ff */
[----:B------:R-:W-:Y:S01]  /*0060*/  HFMA2 R9, -RZ, RZ, 0, 0 ;  /* 0x00000000ff097431 */ /* 0x000fe200000001ff */
[----:B------:R-:W-:Y:S01]  /*0070*/  LOP3.LUT R8, R8, 0x3, RZ, 0xc0, !PT ;  /* 0x0000000308087812 */ /* 0x000fe200078ec0ff */
[----:B------:R-:W1:Y:S01]  /*0080*/  LDCU.64 UR6, c[0x0][0x358] ;  /* 0x00006b00ff0677ac */ /* 0x000e620008000a00 */
[----:B------:R-:W-:Y:S01]  /*0090*/  IADD3 R10, PT, PT, -R0, RZ, RZ ;  /* 0x000000ff000a7210 */ /* 0x000fe20007ffe1ff */
[----:B0-----:R-:W-:-:S04]  /*00a0*/  UIADD3 UR4, UP0, UPT, UR4, 0x30, URZ ;  /* 0x0000003004047890 */ /* 0x001fc8000ff1e0ff */
[----:B-1----:R-:W-:-:S12]  /*00b0*/  UIADD3.X UR5, UPT, UPT, URZ, UR5, URZ, UP0, !UPT ;  /* 0x00000005ff057290 */ /* 0x002fd800087fe4ff */
.L_x_4:
[----:B0-----:R-:W0:Y:S01]  /*00c0*/  LDC.64 R2, c[0x0][0x380] ;  /* 0x0000e000ff027b82 */ /* 0x001e220000000a00 */
[----:B------:R-:W1:Y:S01]  /*00d0*/  LDCU UR9, c[0x0][0x38c] ;  /* 0x00007180ff0977ac */ /* 0x000e620008000800 */
[----:B0-----:R-:W-:-:S05]  /*00e0*/  IMAD.WIDE.U32 R4, R9, 0x18, R2 ;  /* 0x0000001809047825 */ /* 0x001fca00078e0002 */
[----:B------:R0:W5:Y:S04]  /*00f0*/  LDG.E R11, desc[UR6][R4.64] ;  /* 0x00000006040b7981 */ /* 0x000168000c1e1900 */
[----:B------:R0:W5:Y:S04]  /*0100*/  LDG.E R12, desc[UR6][R4.64+0x4] ;  /* 0x00000406040c7981 */ /* 0x000168000c1e1900 */
[----:B------:R0:W5:Y:S01]  /*0110*/  LDG.E R13, desc[UR6][R4.64+0x8] ;  /* 0x00000806040d7981 */ /* 0x000162000c1e1900 */
[----:B-1----:R-:W-:Y:S01]  /*0120*/  UISETP.GE.U32.AND UP0, UPT, UR9, 0x4, UPT ;  /* 0x000000040900788c */ /* 0x002fe2000bf06070 */
[----:B------:R-:W-:-:S02]  /*0130*/  MOV R19, RZ ;  /* 0x000000ff00137202 */ /* 0x000fc40000000f00 */
[----:B------:R-:W-:Y:S02]  /*0140*/  MOV R17, RZ ;  /* 0x000000ff00117202 */ /* 0x000fe40000000f00 */
[----:B------:R-:W-:Y:S02]  /*0150*/  MOV R15, RZ ;  /* 0x000000ff000f7202 */ /* 0x000fe40000000f00 */
[----:B------:R-:W-:Y:S02]  /*0160*/  MOV R25, RZ ;  /* 0x000000ff00197202 */ /* 0x000fe40000000f00 */
[----:B0-----:R-:W-:Y:S05]  /*0170*/  BRA.U !UP0, `(.L_x_0) ;  /* 0x0000000508587547 */ /* 0x001fea000b800000 */
[----:B------:R-:W-:Y:S02]  /*0180*/  MOV R19, RZ ;  /* 0x000000ff00137202 */ /* 0x000fe40000000f00 */
[----:B------:R-:W-:Y:S02]  /*0190*/  MOV R6, UR4 ;  /* 0x0000000400067c02 */ /* 0x000fe40008000f00 */
[----:B------:R-:W-:Y:S02]  /*01a0*/  MOV R7, UR5 ;  /* 0x0000000500077c02 */ /* 0x000fe40008000f00 */
[----:B------:R-:W-:-:S07]  /*01b0*/  MOV R14, R10 ;  /* 0x0000000a000e7202 */ /* 0x000fce0000000f00 */
.L_x_1:
[----:B------:R-:W2:Y:S04]  /*01c0*/  LDG.E R17, desc[UR6][R6.64+-0x2c] ;  /* 0xffffd40606117981 */ /* 0x000ea8000c1e1900 */
[----:B------:R-:W3:Y:S04]  /*01d0*/  LDG.E R26, desc[UR6][R6.64+-0x30] ;  /* 0xffffd006061a7981 */ /* 0x000ee8000c1e1900 */
[----:B------:R-:W4:Y:S04]  /*01e0*/  LDG.E R20, desc[UR6][R6.64+-0x28] ;  /* 0xffffd80606147981 */ /* 0x000f28000c1e1900 */
[----:B------:R-:W4:Y:S04]  /*01f0*/  LDG.E R21, desc[UR6][R6.64+-0x14] ;  /* 0xffffec0606157981 */ /* 0x000f28000c1e1900 */
[----:B------:R-:W4:Y:S04]  /*0200*/  LDG.E R24, desc[UR6][R6.64+-0x18] ;  /* 0xffffe80606187981 */ /* 0x000f28000c1e1900 */
[----:B------:R-:W4:Y:S01]  /*0210*/  LDG.E R16, desc[UR6][R6.64+-0x10] ;  /* 0xfffff00606107981 */ /* 0x000f22000c1e1900 */
[----:B--2--5:R-:W-:Y:S01]  /*0220*/  FADD R22, -R12, R17 ;  /* 0x000000110c167221 */ /* 0x024fe20000000100 */
[----:B---3--:R-:W-:-:S03]  /*0230*/  FADD R26, -R11, R26 ;  /* 0x0000001a0b1a7221 */ /* 0x008fc60000000100 */
[----:B------:R-:W-:Y:S01]  /*0240*/  FMUL R17, R22, R22 ;  /* 0x0000001616117220 */ /* 0x000fe20000400000 */
[----:B----4-:R-:W-:-:S03]  /*0250*/  FADD R20, -R13, R20 ;  /* 0x000000140d147221 */ /* 0x010fc60000000100 */
[----:B------:R-:W-:Y:S01]  /*0260*/  FFMA R17, R26, R26, R17 ;  /* 0x0000001a1a117223 */ /* 0x000fe20000000011 */
[----:B------:R-:W-:-:S03]  /*0270*/  FADD R18, -R12, R21 ;  /* 0x000000150c127221 */ /* 0x000fc60000000100 */
[----:B------:R-:W-:Y:S01]  /*0280*/  FFMA R17, R20, R20, R17 ;  /* 0x0000001414117223 */ /* 0x000fe20000000011 */
[----:B------:R-:W-:-:S03]  /*0290*/  FADD R24, -R11, R24 ;  /* 0x000000180b187221 */ /* 0x000fc60000000100 */
[----:B------:R-:W-:Y:S01]  /*02a0*/  FADD R21, R17, 9.9999997171806853657e-10 ;  /* 0x3089705f11157421 */ /* 0x000fe20000000000 */
[----:B------:R-:W-:Y:S01]  /*02b0*/  FMUL R17, R18, R18 ;  /* 0x0000001212117220 */ /* 0x000fe20000400000 */
[----:B------:R-:W-:-:S03]  /*02c0*/  FADD R16, -R13, R16 ;  /* 0x000000100d107221 */ /* 0x000fc60000000100 */
[----:B------:R-:W-:Y:S01]  /*02d0*/  FFMA R17, R24, R24, R17 ;  /* 0x0000001818117223 */ /* 0x000fe20000000011 */
[----:B------:R-:W-:-:S03]  /*02e0*/  FSETP.GEU.AND P0, PT, |R21|, 1.175494350822287508e-38, PT ;  /* 0x008000001500780b */ /* 0x000fc60003f0e200 */
[----:B------:R-:W-:-:S04]  /*02f0*/  FFMA R17, R16, R16, R17 ;  /* 0x0000001010117223 */ /* 0x000fc80000000011 */
[----:B------:R-:W-:-:S05]  /*0300*/  FADD R27, R17, 9.9999997171806853657e-10 ;  /* 0x3089705f111b7421 */ /* 0x000fca0000000000 */
[----:B------:R-:W-:Y:S01]  /*0310*/  FSETP.GEU.AND P1, PT, |R27|, 1.175494350822287508e-38, PT ;  /* 0x008000001b00780b */ /* 0x000fe20003f2e200 */
[----:B------:R-:W-:-:S04]  /*0320*/  @!P0 FMUL R21, R21, 16777216 ;  /* 0x4b80000015158820 */ /* 0x000fc80000400000 */
[----:B------:R0:W1:Y:S08]  /*0330*/  MUFU.RSQ R17, R21 ;  /* 0x0000001500117308 */ /* 0x0000700000001400 */
[----:B------:R-:W-:Y:S01]  /*0340*/  @!P1 FMUL R27, R27, 16777216 ;  /* 0x4b8000001b1b9820 */ /* 0x000fe20000400000 */
[----:B0-----:R-:W2:Y:S03]  /*0350*/  LDG.E R21, desc[UR6][R6.64+0x1c] ;  /* 0x00001c0606157981 */ /* 0x001ea6000c1e1900 */
[----:B------:R-:W0:Y:S01]  /*0360*/  MUFU.RSQ R23, R27 ;  /* 0x0000001b00177308 */ /* 0x000e220000001400 */
[----:B-1----:R-:W-:-:S04]  /*0370*/  @!P0 FMUL R17, R17, 4096 ;  /* 0x4580000011118820 */ /* 0x002fc80000400000 */
[----:B------:R-:W-:-:S04]  /*0380*/  FMUL R28, R17, R17 ;  /* 0x00000011111c7220 */ /* 0x000fc80000400000 */
[----:B------:R-:W-:Y:S02]  /*0390*/  FMUL R28, R17, R28 ;  /* 0x0000001c111c7220 */ /* 0x000fe40000400000 */
[----:B------:R-:W3:Y:S01]  /*03a0*/  LDG.E R17, desc[UR6][R6.64+0x4] ;  /* 0x0000040606117981 */ /* 0x000ee2000c1e1900 */
[----:B0-----:R-:W-:Y:S01]  /*03b0*/  @!P1 FMUL R23, R23, 4096 ;  /* 0x4580000017179820 */ /* 0x001fe20000400000 */
[-C--:B------:R-:W-:Y:S01]  /*03c0*/  FFMA R19, R20, R28.reuse, R19 ;  /* 0x0000001c14137223 */ /* 0x080fe20000000013 */
[-C--:B------:R-:W-:Y:S01]  /*03d0*/  FFMA R25, R26, R28.reuse, R25 ;  /* 0x0000001c1a197223 */ /* 0x080fe20000000019 */
[----:B------:R-:W4:Y:S01]  /*03e0*/  LDG.E R20, desc[UR6][R6.64] ;  /* 0x0000000606147981 */ /* 0x000f22000c1e1900 */
[----:B------:R-:W-:Y:S01]  /*03f0*/  FFMA R15, R22, R28, R15 ;  /* 0x0000001c160f7223 */ /* 0x000fe2000000000f */
[C---:B------:R-:W-:Y:S02]  /*0400*/  FMUL R26, R23.reuse, R23 ;  /* 0x00000017171a7220 */ /* 0x040fe40000400000 */
[----:B------:R-:W4:Y:S02]  /*0410*/  LDG.E R22, desc[UR6][R6.64+0x8] ;  /* 0x0000080606167981 */ /* 0x000f24000c1e1900 */
[----:B------:R-:W-:-:S02]  /*0420*/  FMUL R23, R23, R26 ;  /* 0x0000001a17177220 */ /* 0x000fc40000400000 */
[----:B------:R-:W4:Y:S02]  /*0430*/  LDG.E R26, desc[UR6][R6.64+0x18] ;  /* 0x00001806061a7981 */ /* 0x000f24000c1e1900 */
[-C--:B------:R-:W-:Y:S02]  /*0440*/  FFMA R25, R24, R23.reuse, R25 ;  /* 0x0000001718197223 */ /* 0x080fe40000000019 */
[----:B------:R-:W4:Y:S01]  /*0450*/  LDG.E R24, desc[UR6][R6.64+0x20] ;  /* 0x0000200606187981 */ /* 0x000f22000c1e1900 */
[-C--:B------:R-:W-:Y:S01]  /*0460*/  FFMA R15, R18, R23.reuse, R15 ;  /* 0x00000017120f7223 */ /* 0x080fe2000000000f */
[----:B------:R-:W-:Y:S01]  /*0470*/  FFMA R19, R16, R23, R19 ;  /* 0x0000001710137223 */ /* 0x000fe20000000013 */
[----:B------:R-:W-:Y:S01]  /*0480*/  IADD3 R14, PT, PT, R14, 0x4, RZ ;  /* 0x000000040e0e7810 */ /* 0x000fe20007ffe0ff */
[----:B--2---:R-:W-:-:S04]  /*0490*/  FADD R21, -R12, R21 ;  /* 0x000000150c157221 */ /* 0x004fc80000000100 */
[----:B------:R-:W-:Y:S01]  /*04a0*/  FMUL R27, R21, R21 ;  /* 0x00000015151b7220 */ /* 0x000fe20000400000 */
[----:B---3--:R-:W-:-:S04]  /*04b0*/  FADD R18, -R12, R17 ;  /* 0x000000110c127221 */ /* 0x008fc80000000100 */
[----:B------:R-:W-:Y:S01]  /*04c0*/  FMUL R17, R18, R18 ;  /* 0x0000001212117220 */ /* 0x000fe20000400000 */
[----:B----4-:R-:W-:Y:S01]  /*04d0*/  FADD R20, -R11, R20 ;  /* 0x000000140b147221 */ /* 0x010fe20000000100 */
[----:B------:R-:W-:-:S03]  /*04e0*/  FADD R22, -R13, R22 ;  /* 0x000000160d167221 */ /* 0x000fc60000000100 */
[----:B------:R-:W-:Y:S01]  /*04f0*/  FFMA R17, R20, R20, R17 ;  /* 0x0000001414117223 */ /* 0x000fe20000000011 */
[----:B------:R-:W-:-:S03]  /*0500*/  FADD R26, -R11, R26 ;  /* 0x0000001a0b1a7221 */ /* 0x000fc60000000100 */
[----:B------:R-:W-:Y:S01]  /*0510*/  FFMA R17, R22, R22, R17 ;  /* 0x0000001616117223 */ /* 0x000fe20000000011 */
[----:B------:R-:W-:-:S03]  /*0520*/  FADD R24, -R13, R24 ;  /* 0x000000180d187221 */ /* 0x000fc60000000100 */
[----:B------:R-:W-:Y:S01]  /*0530*/  FADD R23, R17, 9.9999997171806853657e-10 ;  /* 0x3089705f11177421 */ /* 0x000fe20000000000 */
[----:B------:R-:W-:-:S04]  /*0540*/  FFMA R27, R26, R26, R27 ;  /* 0x0000001a1a1b7223 */ /* 0x000fc8000000001b */
[----:B------:R-:W-:Y:S01]  /*0550*/  FSETP.GEU.AND P0, PT, |R23|, 1.175494350822287508e-38, PT ;  /* 0x008000001700780b */ /* 0x000fe20003f0e200 */
[----:B------:R-:W-:-:S04]  /*0560*/  FFMA R27, R24, R24, R27 ;  /* 0x00000018181b7223 */ /* 0x000fc8000000001b */
[----:B------:R-:W-:-:S05]  /*0570*/  FADD R27, R27, 9.9999997171806853657e-10 ;  /* 0x3089705f1b1b7421 */ /* 0x000fca0000000000 */
[----:B------:R-:W-:-:S03]  /*0580*/  FSETP.GEU.AND P1, PT, |R27|, 1.175494350822287508e-38, PT ;  /* 0x008000001b00780b */ /* 0x000fc60003f2e200 */
[----:B------:R-:W-:-:S04]  /*0590*/  @!P0 FMUL R23, R23, 16777216 ;  /* 0x4b80000017178820 */ /* 0x000fc80000400000 */
[----:B------:R-:W0:Y:S06]  /*05a0*/  MUFU.RSQ R17, R23 ;  /* 0x0000001700117308 */ /* 0x000e2c0000001400 */
[----:B------:R-:W-:-:S04]  /*05b0*/  @!P1 FMUL R27, R27, 16777216 ;  /* 0x4b8000001b1b9820 */ /* 0x000fc80000400000 */
[----:B------:R-:W1:Y:S01]  /*05c0*/  MUFU.RSQ R16, R27 ;  /* 0x0000001b00107308 */ /* 0x000e620000001400 */
[----:B0-----:R-:W-:Y:S01]  /*05d0*/  @!P0 FMUL R17, R17, 4096 ;  /* 0x4580000011118820 */ /* 0x001fe20000400000 */
[----:B------:R-:W-:-:S03]  /*05e0*/  ISETP.NE.AND P0, PT, R14, RZ, PT ;  /* 0x000000ff0e00720c */ /* 0x000fc60003f05270 */
[----:B------:R-:W-:-:S04]  /*05f0*/  FMUL R28, R17, R17 ;  /* 0x00000011111c7220 */ /* 0x000fc80000400000 */
[----:B------:R-:W-:Y:S01]  /*0600*/  FMUL R17, R17, R28 ;  /* 0x0000001c11117220 */ /* 0x000fe20000400000 */
[----:B-1----:R-:W-:-:S03]  /*0610*/  @!P1 FMUL R16, R16, 4096 ;  /* 0x4580000010109820 */ /* 0x002fc60000400000 */
[-C--:B------:R-:W-:Y:S01]  /*0620*/  FFMA R18, R18, R17.reuse, R15 ;  /* 0x0000001112127223 */ /* 0x080fe2000000000f */
[----:B------:R-:W-:Y:S01]  /*0630*/  FMUL R15, R16, R16 ;  /* 0x00000010100f7220 */ /* 0x000fe20000400000 */
[-C--:B------:R-:W-:Y:S01]  /*0640*/  FFMA R25, R20, R17.reuse, R25 ;  /* 0x0000001114197223 */ /* 0x080fe20000000019 */
[----:B------:R-:W-:Y:S01]  /*0650*/  IADD3 R6, P1, PT, R6, 0x60, RZ ;  /* 0x0000006006067810 */ /* 0x000fe20007f3e0ff */
[----:B------:R-:W-:Y:S01]  /*0660*/  FFMA R19, R22, R17, R19 ;  /* 0x0000001116137223 */ /* 0x000fe20000000013 */
[----:B------:R-:W-:Y:S02]  /*0670*/  FMUL R16, R16, R15 ;  /* 0x0000000f10107220 */ /* 0x000fe40000400000 */
[----:B------:R-:W-:Y:S02]  /*0680*/  IADD3.X R7, PT, PT, RZ, R7, RZ, P1, !PT ;  /* 0x00000007ff077210 */ /* 0x000fe40000ffe4ff */
[-C--:B------:R-:W-:Y:S01]  /*0690*/  FFMA R25, R26, R16.reuse, R25 ;  /* 0x000000101a197223 */ /* 0x080fe20000000019 */
[-C--:B------:R-:W-:Y:S01]  /*06a0*/  FFMA R15, R21, R16.reuse, R18 ;  /* 0x00000010150f7223 */ /* 0x080fe20000000012 */
[----:B------:R-:W-:Y:S01]  /*06b0*/  FFMA R19, R24, R16, R19 ;  /* 0x0000001018137223 */ /* 0x000fe20000000013 */
[----:B------:R-:W-:Y:S06]  /*06c0*/  @P0 BRA `(.L_x_1) ;  /* 0xfffffff800bc0947 */ /* 0x000fec000383ffff */
[----:B------:R-:W-:-:S07]  /*06d0*/  MOV R17, R0 ;  /* 0x0000000000117202 */ /* 0x000fce0000000f00 */
.L_x_0:
[----:B------:R-:W-:-:S13]  /*06e0*/  ISETP.NE.AND P0, PT, R8, RZ, PT ;  /* 0x000000ff0800720c */ /* 0x000fda0003f05270 */
[----:B------:R-:W-:Y:S05]  /*06f0*/  @!P0 BRA `(.L_x_2) ;  /* 0x0000000400008947 */ /* 0x000fea0003800000 */
[----:B------:R-:W-:Y:S01]  /*0700*/  ISETP.NE.AND P0, PT, R8, 0x1, PT ;  /* 0x000000010800780c */ /* 0x000fe20003f05270 */
[----:B------:R-:W-:-:S12]  /*0710*/  ULOP3.LUT UP0, URZ, UR9, 0x1, URZ, 0xc0, !UPT ;  /* 0x0000000109ff7892 */ /* 0x000fd8000f80c0ff */
[----:B------:R-:W-:Y:S05]  /*0720*/  @!P0 BRA `(.L_x_3) ;  /* 0x0000000000a08947 */ /* 0x000fea0003800000 */
[----:B------:R-:W-:-:S05]  /*0730*/  IMAD.WIDE.U32 R6, R17, 0x18, R2 ;  /* 0x0000001811067825 */ /* 0x000fca00078e0002 */
[----:B------:R-:W2:Y:S04]  /*0740*/  LDG.E R21, desc[UR6][R6.64+0x4] ;  /* 0x0000040606157981 */ /* 0x000ea8000c1e1900 */
[----:B------:R-:W3:Y:S04]  /*0750*/  LDG.E R22, desc[UR6][R6.64] ;  /* 0x0000000606167981 */ /* 0x000ee8000c1e1900 */
[----:B------:R-:W4:Y:S04]  /*0760*/  LDG.E R23, desc[UR6][R6.64+0x1c] ;  /* 0x00001c0606177981 */ /* 0x000f28000c1e1900 */
[----:B------:R-:W4:Y:S04]  /*0770*/  LDG.E R20, desc[UR6][R6.64+0x8] ;  /* 0x0000080606147981 */ /* 0x000f28000c1e1900 */
[----:B------:R-:W4:Y:S04]  /*0780*/  LDG.E R18, desc[UR6][R6.64+0x18] ;  /* 0x0000180606127981 */ /* 0x000f28000c1e1900 */
[----:B------:R-:W4:Y:S01]  /*0790*/  LDG.E R24, desc[UR6][R6.64+0x20] ;  /* 0x0000200606187981 */ /* 0x000f22000c1e1900 */
[----:B------:R-:W-:Y:S01]  /*07a0*/  IADD3 R17, PT, PT, R17, 0x2, RZ ;  /* 0x0000000211117810 */ /* 0x000fe20007ffe0ff */
[----:B--2--5:R-:W-:Y:S01]  /*07b0*/  FADD R14, -R12, R21 ;  /* 0x000000150c0e7221 */ /* 0x024fe20000000100 */
[----:B---3--:R-:W-:-:S03]  /*07c0*/  FADD R22, -R11, R22 ;  /* 0x000000160b167221 */ /* 0x008fc60000000100 */
[----:B------:R-:W-:Y:S01]  /*07d0*/  FMUL R21, R14, R14 ;  /* 0x0000000e0e157220 */ /* 0x000fe20000400000 */
[----:B----4-:R-:W-:-:S03]  /*07e0*/  FADD R16, -R12, R23 ;  /* 0x000000170c107221 */ /* 0x010fc60000000100 */
[----:B------:R-:W-:Y:S01]  /*07f0*/  FFMA R23, R22, R22, R21 ;  /* 0x0000001616177223 */ /* 0x000fe20000000015 */
[----:B------:R-:W-:Y:S01]  /*0800*/  FADD R20, -R13, R20 ;  /* 0x000000140d147221 */ /* 0x000fe20000000100 */
[----:B------:R-:W-:Y:S01]  /*0810*/  FMUL R27, R16, R16 ;  /* 0x00000010101b7220 */ /* 0x000fe20000400000 */
[----:B------:R-:W-:Y:S02]  /*0820*/  FADD R18, -R11, R18 ;  /* 0x000000120b127221 */ /* 0x000fe40000000100 */
[----:B------:R-:W-:Y:S01]  /*0830*/  FFMA R23, R20, R20, R23 ;  /* 0x0000001414177223 */ /* 0x000fe20000000017 */
[----:B------:R-:W-:Y:S01]  /*0840*/  FADD R21, -R13, R24 ;  /* 0x000000180d157221 */ /* 0x000fe20000000100 */
[----:B------:R-:W-:Y:S02]  /*0850*/  FFMA R24, R18, R18, R27 ;  /* 0x0000001212187223 */ /* 0x000fe4000000001b */
[----:B------:R-:W-:Y:S02]  /*0860*/  FADD R23, R23, 9.9999997171806853657e-10 ;  /* 0x3089705f17177421 */ /* 0x000fe40000000000 */
[----:B------:R-:W-:-:S03]  /*0870*/  FFMA R24, R21, R21, R24 ;  /* 0x0000001515187223 */ /* 0x000fc60000000018 */
[----:B------:R-:W-:Y:S01]  /*0880*/  FSETP.GEU.AND P0, PT, |R23|, 1.175494350822287508e-38, PT ;  /* 0x008000001700780b */ /* 0x000fe20003f0e200 */
[----:B------:R-:W-:-:S05]  /*0890*/  FADD R24, R24, 9.9999997171806853657e-10 ;  /* 0x3089705f18187421 */ /* 0x000fca0000000000 */
[----:B------:R-:W-:-:S07]  /*08a0*/  FSETP.GEU.AND P1, PT, |R24|, 1.175494350822287508e-38, PT ;  /* 0x008000001800780b */ /* 0x000fce0003f2e200 */
[----:B------:R-:W-:-:S04]  /*08b0*/  @!P0 FMUL R23, R23, 16777216 ;  /* 0x4b80000017178820 */ /* 0x000fc80000400000 */
[----:B------:R-:W0:Y:S02]  /*08c0*/  MUFU.RSQ R6, R23 ;  /* 0x0000001700067308 */ /* 0x000e240000001400 */
[----:B------:R-:W-:-:S06]  /*08d0*/  @!P1 FMUL R24, R24, 16777216 ;  /* 0x4b80000018189820 */ /* 0x000fcc0000400000 */
[----:B------:R-:W1:Y:S01]  /*08e0*/  MUFU.RSQ R26, R24 ;  /* 0x00000018001a7308 */ /* 0x000e620000001400 */
[----:B0-----:R-:W-:-:S04]  /*08f0*/  @!P0 FMUL R6, R6, 4096 ;  /* 0x4580000006068820 */ /* 0x001fc80000400000 */
[----:B------:R-:W-:Y:S01]  /*0900*/  FMUL R7, R6, R6 ;  /* 0x0000000606077220 */ /* 0x000fe20000400000 */
[----:B-1----:R-:W-:-:S03]  /*0910*/  @!P1 FMUL R26, R26, 4096 ;  /* 0x458000001a1a9820 */ /* 0x002fc60000400000 */
[----:B------:R-:W-:Y:S01]  /*0920*/  FMUL R7, R6, R7 ;  /* 0x0000000706077220 */ /* 0x000fe20000400000 */
[----:B------:R-:W-:-:S03]  /*0930*/  FMUL R27, R26, R26 ;  /* 0x0000001a1a1b7220 */ /* 0x000fc60000400000 */
[-C--:B------:R-:W-:Y:S01]  /*0940*/  FFMA R25, R22, R7.reuse, R25 ;  /* 0x0000000716197223 */ /* 0x080fe20000000019 */
[-C--:B------:R-:W-:Y:S01]  /*0950*/  FFMA R15, R14, R7.reuse, R15 ;  /* 0x000000070e0f7223 */ /* 0x080fe2000000000f */
[----:B------:R-:W-:Y:S01]  /*0960*/  FFMA R20, R20, R7, R19 ;  /* 0x0000000714147223 */ /* 0x000fe20000000013 */
[----:B------:R-:W-:-:S04]  /*0970*/  FMUL R27, R26, R27 ;  /* 0x0000001b1a1b7220 */ /* 0x000fc80000400000 */
[-C--:B------:R-:W-:Y:S01]  /*0980*/  FFMA R25, R18, R27.reuse, R25 ;  /* 0x0000001b12197223 */ /* 0x080fe20000000019 */
[-C--:B------:R-:W-:Y:S01]  /*0990*/  FFMA R15, R16, R27.reuse, R15 ;  /* 0x0000001b100f7223 */ /* 0x080fe2000000000f */
[----:B------:R-:W-:-:S07]  /*09a0*/  FFMA R19, R21, R27, R20 ;  /* 0x0000001b15137223 */ /* 0x000fce0000000014 */
.L_x_3:
[----:B------:R-:W-:Y:S05]  /*09b0*/  BRA.U !UP0, `(.L_x_2) ;  /* 0x0000000108507547 */ /* 0x000fea000b800000 */
[----:B------:R-:W-:-:S05]  /*09c0*/  IMAD.WIDE.U32 R2, R17, 0x18, R2 ;  /* 0x0000001811027825 */ /* 0x000fca00078e0002 */
[----:B------:R-:W2:Y:S04]  /*09d0*/  LDG.E R7, desc[UR6][R2.64+0x4] ;  /* 0x0000040602077981 */ /* 0x000ea8000c1e1900 */
[----:B------:R-:W3:Y:S04]  /*09e0*/  LDG.E R6, desc[UR6][R2.64] ;  /* 0x0000000602067981 */ /* 0x000ee8000c1e1900 */
[----:B------:R-:W4:Y:S01]  /*09f0*/  LDG.E R14, desc[UR6][R2.64+0x8] ;  /* 0x00000806020e7981 */ /* 0x000f22000c1e1900 */
[----:B--2--5:R-:W-:Y:S01]  /*0a00*/  FADD R12, -R12, R7 ;  /* 0x000000070c0c7221 */ /* 0x024fe20000000100 */
[----:B---3--:R-:W-:-:S03]  /*0a10*/  FADD R6, -R11, R6 ;  /* 0x000000060b067221 */ /* 0x008fc60000000100 */
[----:B------:R-:W-:Y:S01]  /*0a20*/  FMUL R7, R12, R12 ;  /* 0x0000000c0c077220 */ /* 0x000fe20000400000 */
[----:B----4-:R-:W-:-:S03]  /*0a30*/  FADD R14, -R13, R14 ;  /* 0x0000000e0d0e7221 */ /* 0x010fc60000000100 */
[----:B------:R-:W-:-:S04]  /*0a40*/  FFMA R7, R6, R6, R7 ;  /* 0x0000000606077223 */ /* 0x000fc80000000007 */
[----:B------:R-:W-:-:S04]  /*0a50*/  FFMA R7, R14, R14, R7 ;  /* 0x0000000e0e077223 */ /* 0x000fc80000000007 */
[----:B------:R-:W-:-:S05]  /*0a60*/  FADD R7, R7, 9.9999997171806853657e-10 ;  /* 0x3089705f07077421 */ /* 0x000fca0000000000 */
[----:B------:R-:W-:-:S13]  /*0a70*/  FSETP.GEU.AND P0, PT, |R7|, 1.175494350822287508e-38, PT ;  /* 0x008000000700780b */ /* 0x000fda0003f0e200 */
[----:B------:R-:W-:-:S04]  /*0a80*/  @!P0 FMUL R7, R7, 16777216 ;  /* 0x4b80000007078820 */ /* 0x000fc80000400000 */
[----:B------:R-:W0:Y:S02]  /*0a90*/  MUFU.RSQ R11, R7 ;  /* 0x00000007000b7308 */ /* 0x000e240000001400 */
[----:B0-----:R-:W-:-:S04]  /*0aa0*/  @!P0 FMUL R11, R11, 4096 ;  /* 0x458000000b0b8820 */ /* 0x001fc80000400000 */
[----:B------:R-:W-:-:S04]  /*0ab0*/  FMUL R2, R11, R11 ;  /* 0x0000000b0b027220 */ /* 0x000fc80000400000 */
[----:B------:R-:W-:-:S04]  /*0ac0*/  FMUL R2, R11, R2 ;  /* 0x000000020b027220 */ /* 0x000fc80000400000 */
[-C--:B------:R-:W-:Y:S01]  /*0ad0*/  FFMA R25, R6, R2.reuse, R25 ;  /* 0x0000000206197223 */ /* 0x080fe20000000019 */
[-C--:B------:R-:W-:Y:S01]  /*0ae0*/  FFMA R15, R12, R2.reuse, R15 ;  /* 0x000000020c0f7223 */ /* 0x080fe2000000000f */
[----:B------:R-:W-:-:S07]  /*0af0*/  FFMA R19, R14, R2, R19 ;  /* 0x000000020e137223 */ /* 0x000fce0000000013 */
.L_x_2:
[----:B------:R-:W2:Y:S01]  /*0b00*/  LDG.E R2, desc[UR6][R4.64+0xc] ;  /* 0x00000c0604027981 */ /* 0x000ea2000c1e1900 */
[----:B------:R-:W2:Y:S03]  /*0b10*/  LDCU UR8, c[0x0][0x388] ;  /* 0x00007100ff0877ac */ /* 0x000ea60008000800 */
[----:B------:R-:W3:Y:S04]  /*0b20*/  LDG.E R6, desc[UR6][R4.64+0x10] ;  /* 0x0000100604067981 */ /* 0x000ee8000c1e1900 */
[----:B-----5:R-:W4:Y:S01]  /*0b30*/  LDG.E R12, desc[UR6][R4.64+0x14] ;  /* 0x00001406040c7981 */ /* 0x020f22000c1e1900 */
[----:B------:R-:W-:-:S04]  /*0b40*/  IADD3 R9, PT, PT, R9, 0x1, RZ ;  /* 0x0000000109097810 */ /* 0x000fc80007ffe0ff */
[----:B------:R-:W-:Y:S01]  /*0b50*/  ISETP.NE.AND P0, PT, R9, UR9, PT ;  /* 0x0000000909007c0c */ /* 0x000fe2000bf05270 */
[----:B--2---:R-:W-:Y:S01]  /*0b60*/  FFMA R25, R25, UR8, R2 ;  /* 0x0000000819197c23 */ /* 0x004fe20008000002 */
[----:B---3--:R-:W-:-:S04]  /*0b70*/  FFMA R15, R15, UR8, R6 ;  /* 0x000000080f0f7c23 */ /* 0x008fc80008000006 */
[----:B------:R0:W-:Y:S01]  /*0b80*/  STG.E desc[UR6][R4.64+0xc], R25 ;  /* 0x00000c1904007986 */ /* 0x0001e2000c101906 */
[----:B----4-:R-:W-:-:S03]  /*0b90*/  FFMA R19, R19, UR8, R12 ;  /* 0x0000000813137c23 */ /* 0x010fc6000800000c */
[----:B------:R0:W-:Y:S04]  /*0ba0*/  STG.E desc[UR6][R4.64+0x10], R15 ;  /* 0x0000100f04007986 */ /* 0x0001e8000c101906 */
[----:B------:R0:W-:Y:S01]  /*0bb0*/  STG.E desc[UR6][R4.64+0x14], R19 ;  /* 0x0000141304007986 */ /* 0x0001e2000c101906 */
[----:B------:R-:W-:Y:S05]  /*0bc0*/  @P0 BRA `(.L_x_4) ;  /* 0xfffffff4003c0947 */ /* 0x000fea000383ffff */
[----:B------:R-:W-:Y:S05]  /*0bd0*/  EXIT ;  /* 0x000000000000794d */ /* 0x000fea0003800000 */
.L_x_5:
[----:B------:R-:W-:-:S00]  /*0be0*/  BRA `(.L_x_5) ;  /* 0xfffffffc00fc7947 */ /* 0x000fc0000383ffff */
[----:B------:R-:W-:-:S00]  /*0bf0*/  NOP ;  /* 0x0000000000007918 */ /* 0x000fc00000000000 */
        /* <DEDUP_REMOVED lines=8> */
.L_x_6:


//--------------------- .nv.shared.reserved.0     --------------------------
	.section	.nv.shared.reserved.0,"aw",@nobits
	.weak		__nv_reservedSMEM_offset_0_alias
	.size		__nv_reservedSMEM_offset_0_alias, 0, 64
	.other		__nv_reservedSMEM_offset_0_alias,@"STO_CUDA_RESERVED_SHARED STV_DEFAULT"
__nv_reservedSMEM_offset_0_alias:
	.zero		0
	.zero		64


//--------------------- .nv.constant0._Z9bodyForceP4Bodyfi --------------------------
	.section	.nv.constant0._Z9bodyForceP4Bodyfi,"a",@progbits
	.sectionflags	@""
	.align	4
.nv.constant0._Z9bodyForceP4Bodyfi:
	.zero		912


//--------------------- SYMBOLS --------------------------

	.type		.nv.reservedSmem.offset0,@object
	.size		.nv.reservedSmem.offset0,0x4
